	.headerflags	@"EF_CUDA_TEXMODE_UNIFIED EF_CUDA_64BIT_ADDRESS EF_CUDA_ACCELERATORS EF_CUDA_SM90 EF_CUDA_VIRTUAL_SM(EF_CUDA_SM90)"
	.elftype	@"ET_EXEC"


//--------------------- .nv.info                  --------------------------
	.section	.nv.info,"",@"SHT_CUDA_INFO"
	.align	4


	//----- nvinfo : EIATTR_REGCOUNT
	.align		4
        /*0000*/ 	.byte	0x04, 0x2f
        /*0002*/ 	.short	(.L_3 - .L_2)
	.align		4
.L_2:
        /*0004*/ 	.word	index@(triton_poi_fused__native_batch_norm_legit_no_training_relu_20)
        /*0008*/ 	.word	0x00000022


	//----- nvinfo : EIATTR_MIN_STACK_SIZE
	.align		4
.L_3:
        /*000c*/ 	.byte	0x04, 0x12
        /*000e*/ 	.short	(.L_5 - .L_4)
	.align		4
.L_4:
        /*0010*/ 	.word	index@(triton_poi_fused__native_batch_norm_legit_no_training_relu_20)
        /*0014*/ 	.word	0x00000000


	//----- nvinfo : EIATTR_FRAME_SIZE
	.align		4
.L_5:
        /*0018*/ 	.byte	0x04, 0x11
        /*001a*/ 	.short	(.L_7 - .L_6)
	.align		4
.L_6:
        /*001c*/ 	.word	index@(triton_poi_fused__native_batch_norm_legit_no_training_relu_20)
        /*0020*/ 	.word	0x00000000


	//----- nvinfo : EIATTR_MIN_STACK_SIZE
	.align		4
.L_7:
        /*0024*/ 	.byte	0x04, 0x12
        /*0026*/ 	.short	(.L_9 - .L_8)
	.align		4
.L_8:
        /*0028*/ 	.word	index@(triton_poi_fused__native_batch_norm_legit_no_training_relu_20)
        /*002c*/ 	.word	0x00000000
.L_9:


//--------------------- .nv.info.triton_poi_fused__native_batch_norm_legit_no_training_relu_20 --------------------------
	.section	.nv.info.triton_poi_fused__native_batch_norm_legit_no_training_relu_20,"",@"SHT_CUDA_INFO"
	.sectionflags	@""
	.align	4


	//----- nvinfo : EIATTR_CUDA_API_VERSION
	.align		4
        /*0000*/ 	.byte	0x04, 0x37
        /*0002*/ 	.short	(.L_11 - .L_10)
.L_10:
        /*0004*/ 	.word	0x0000007c


	//----- nvinfo : EIATTR_KPARAM_INFO
	.align		4
.L_11:
        /*0008*/ 	.byte	0x04, 0x17
        /*000a*/ 	.short	(.L_13 - .L_12)
.L_12:
        /*000c*/ 	.word	0x00000000
        /*0010*/ 	.short	0x0007
        /*0012*/ 	.short	0x0034
        /*0014*/ 	.byte	0x00, 0xf0, 0x11, 0x00


	//----- nvinfo : EIATTR_KPARAM_INFO
	.align		4
.L_13:
        /*0018*/ 	.byte	0x04, 0x17
        /*001a*/ 	.short	(.L_15 - .L_14)
.L_14:
        /*001c*/ 	.word	0x00000000
        /*0020*/ 	.short	0x0006
        /*0022*/ 	.short	0x0030
        /*0024*/ 	.byte	0x00, 0xf0, 0x11, 0x00


	//----- nvinfo : EIATTR_KPARAM_INFO
	.align		4
.L_15:
        /*0028*/ 	.byte	0x04, 0x17
        /*002a*/ 	.short	(.L_17 - .L_16)
.L_16:
        /*002c*/ 	.word	0x00000000
        /*0030*/ 	.short	0x0005
        /*0032*/ 	.short	0x0028
        /*0034*/ 	.byte	0x00, 0xf4, 0x21, 0x00


	//----- nvinfo : EIATTR_KPARAM_INFO
	.align		4
.L_17:
        /*0038*/ 	.byte	0x04, 0x17
        /*003a*/ 	.short	(.L_19 - .L_18)
.L_18:
        /*003c*/ 	.word	0x00000000
        /*0040*/ 	.short	0x0004
        /*0042*/ 	.short	0x0020
        /*0044*/ 	.byte	0x00, 0xf4, 0x21, 0x00


	//----- nvinfo : EIATTR_KPARAM_INFO
	.align		4
.L_19:
        /*0048*/ 	.byte	0x04, 0x17
        /*004a*/ 	.short	(.L_21 - .L_20)
.L_20:
        /*004c*/ 	.word	0x00000000
        /*0050*/ 	.short	0x0003
        /*0052*/ 	.short	0x0018
        /*0054*/ 	.byte	0x00, 0xf4, 0x21, 0x00


	//----- nvinfo : EIATTR_KPARAM_INFO
	.align		4
.L_21:
        /*0058*/ 	.byte	0x04, 0x17
        /*005a*/ 	.short	(.L_23 - .L_22)
.L_22:
        /*005c*/ 	.word	0x00000000
        /*0060*/ 	.short	0x0002
        /*0062*/ 	.short	0x0010
        /*0064*/ 	.byte	0x00, 0xf4, 0x21, 0x00


	//----- nvinfo : EIATTR_KPARAM_INFO
	.align		4
.L_23:
        /*0068*/ 	.byte	0x04, 0x17
        /*006a*/ 	.short	(.L_25 - .L_24)
.L_24:
        /*006c*/ 	.word	0x00000000
        /*0070*/ 	.short	0x0001
        /*0072*/ 	.short	0x0008
        /*0074*/ 	.byte	0x00, 0xf4, 0x21, 0x00


	//----- nvinfo : EIATTR_KPARAM_INFO
	.align		4
.L_25:
        /*0078*/ 	.byte	0x04, 0x17
        /*007a*/ 	.short	(.L_27 - .L_26)
.L_26:
        /*007c*/ 	.word	0x00000000
        /*0080*/ 	.short	0x0000
        /*0082*/ 	.short	0x0000
        /*0084*/ 	.byte	0x00, 0xf4, 0x21, 0x00


	//----- nvinfo : EIATTR_SPARSE_MMA_MASK
	.align		4
.L_27:
        /*0088*/ 	.byte	0x03, 0x50
        /*008a*/ 	.short	0x0000


	//----- nvinfo : EIATTR_MAXREG_COUNT
	.align		4
        /*008c*/ 	.byte	0x03, 0x1b
        /*008e*/ 	.short	0x00ff


	//----- nvinfo : EIATTR_EXIT_INSTR_OFFSETS
	.align		4
        /*0090*/ 	.byte	0x04, 0x1c
        /*0092*/ 	.short	(.L_29 - .L_28)


	//   ....[0]....
.L_28:
        /*0094*/ 	.word	0x000012c0


	//   ....[1]....
        /*0098*/ 	.word	0x000013b0


	//----- nvinfo : EIATTR_REQNTID
	.align		4
.L_29:
        /*009c*/ 	.byte	0x04, 0x10
        /*009e*/ 	.short	(.L_31 - .L_30)
.L_30:
        /*00a0*/ 	.word	0x00000100
        /*00a4*/ 	.word	0x00000001
        /*00a8*/ 	.word	0x00000001


	//----- nvinfo : EIATTR_CBANK_PARAM_SIZE
	.align		4
.L_31:
        /*00ac*/ 	.byte	0x03, 0x19
        /*00ae*/ 	.short	0x0038


	//----- nvinfo : EIATTR_PARAM_CBANK
	.align		4
        /*00b0*/ 	.byte	0x04, 0x0a
        /*00b2*/ 	.short	(.L_33 - .L_32)
	.align		4
.L_32:
        /*00b4*/ 	.word	index@(.nv.constant0.triton_poi_fused__native_batch_norm_legit_no_training_relu_20)
        /*00b8*/ 	.short	0x0210
        /*00ba*/ 	.short	0x0038


	//----- nvinfo : EIATTR_SW_WAR
	.align		4
.L_33:
        /*00bc*/ 	.byte	0x04, 0x36
        /*00be*/ 	.short	(.L_35 - .L_34)
.L_34:
        /*00c0*/ 	.word	0x00000008
.L_35:


//--------------------- .nv.callgraph             --------------------------
	.section	.nv.callgraph,"",@"SHT_CUDA_CALLGRAPH"
	.align	4
	.sectionentsize	8
	.align		4
        /*0000*/ 	.word	0x00000000
	.align		4
        /*0004*/ 	.word	0xffffffff
	.align		4
        /*0008*/ 	.word	0x00000000
	.align		4
        /*000c*/ 	.word	0xfffffffe
	.align		4
        /*0010*/ 	.word	0x00000000
	.align		4
        /*0014*/ 	.word	0xfffffffd
	.align		4
        /*0018*/ 	.word	0x00000000
	.align		4
        /*001c*/ 	.word	0xfffffffc


//--------------------- .nv.constant4             --------------------------
	.section	.nv.constant4,"a",@progbits
	.align	8
	.align		8
.nv.constant4:
        /*0000*/ 	.dword	_$_str
	.align		8
        /*0008*/ 	.dword	_$_str_$_2


//--------------------- .text.triton_poi_fused__native_batch_norm_legit_no_training_relu_20 --------------------------
	.section	.text.triton_poi_fused__native_batch_norm_legit_no_training_relu_20,"ax",@progbits
	.sectionflags	@"SHF_BARRIERS=1"
	.align	128
        .global         triton_poi_fused__native_batch_norm_legit_no_training_relu_20
        .type           triton_poi_fused__native_batch_norm_legit_no_training_relu_20,@function
        .size           triton_poi_fused__native_batch_norm_legit_no_training_relu_20,(.L_x_1 - triton_poi_fused__native_batch_norm_legit_no_training_relu_20)
        .other          triton_poi_fused__native_batch_norm_legit_no_training_relu_20,@"STO_CUDA_ENTRY STV_DEFAULT"
triton_poi_fused__native_batch_norm_legit_no_training_relu_20:
.text.triton_poi_fused__native_batch_norm_legit_no_training_relu_20:
[----:B------:R-:W0:Y:S01]  /*0000*/  LDC R1, c[0x0][0x28] ;  /* 0x00000a00ff017b82 */ /* 0x000e220000000800 */
[----:B------:R-:W1:Y:S07]  /*0010*/  S2R R3, SR_CTAID.Y ;  /* 0x0000000000037919 */ /* 0x000e6e0000002600 */
[----:B------:R-:W2:Y:S01]  /*0020*/  LDC.64 R30, c[0x0][0x210] ;  /* 0x00008400ff1e7b82 */ /* 0x000ea20000000a00 */
[----:B------:R-:W-:Y:S01]  /*0030*/  CS2R R6, SRZ ;  /* 0x0000000000067805 */ /* 0x000fe2000001ff00 */
[----:B------:R-:W-:Y:S01]  /*0040*/  ULDC.64 UR6, c[0x0][0x208] ;  /* 0x0000820000067ab9 */ /* 0x000fe20000000a00 */
[----:B------:R-:W3:Y:S01]  /*0050*/  S2R R9, SR_TID.X ;  /* 0x0000000000097919 */ /* 0x000ee20000002100 */
[----:B------:R-:W4:Y:S04]  /*0060*/  S2R R21, SR_CTAID.X ;  /* 0x0000000000157919 */ /* 0x000f280000002500 */
[----:B------:R-:W5:Y:S01]  /*0070*/  LDC.64 R28, c[0x0][0x218] ;  /* 0x00008600ff1c7b82 */ /* 0x000f620000000a00 */
[----:B-1----:R-:W-:-:S02]  /*0080*/  IMAD.SHL.U32 R3, R3, 0x40, RZ ;  /* 0x0000004003037824 */ /* 0x002fc400078e00ff */
[----:B---3--:R-:W-:Y:S01]  /*0090*/  IMAD.SHL.U32 R0, R9, 0x4, RZ ;  /* 0x0000000409007824 */ /* 0x008fe200078e00ff */
[----:B------:R-:W-:Y:S02]  /*00a0*/  SHF.R.U32.HI R10, RZ, 0x4, R9 ;  /* 0x00000004ff0a7819 */ /* 0x000fe40000011609 */
[----:B------:R-:W-:Y:S01]  /*00b0*/  CS2R R8, SRZ ;  /* 0x0000000000087805 */ /* 0x000fe2000001ff00 */
[----:B----4-:R-:W-:Y:S01]  /*00c0*/  IMAD.SHL.U32 R21, R21, 0x40, RZ ;  /* 0x0000004015157824 */ /* 0x010fe200078e00ff */
[----:B------:R-:W-:-:S04]  /*00d0*/  LOP3.LUT R24, R3, 0x3c, R0, 0xf8, !PT ;  /* 0x0000003c03187812 */ /* 0x000fc800078ef800 */
[----:B------:R-:W-:Y:S02]  /*00e0*/  SHF.R.S32.HI R5, RZ, 0x1f, R24 ;  /* 0x0000001fff057819 */ /* 0x000fe40000011418 */
[----:B------:R-:W-:Y:S02]  /*00f0*/  ISETP.GE.AND P0, PT, R24, 0x200, PT ;  /* 0x000002001800780c */ /* 0x000fe40003f06270 */
[----:B------:R-:W-:-:S04]  /*0100*/  LEA.HI R2, R5, R24, RZ, 0x7 ;  /* 0x0000001805027211 */ /* 0x000fc800078f38ff */
[C---:B------:R-:W-:Y:S01]  /*0110*/  LOP3.LUT R5, R2.reuse, 0xffffff80, RZ, 0xc0, !PT ;  /* 0xffffff8002057812 */ /* 0x040fe200078ec0ff */
[----:B------:R-:W-:Y:S01]  /*0120*/  IMAD.SHL.U32 R12, R2, 0x400, RZ ;  /* 0x00000400020c7824 */ /* 0x000fe200078e00ff */
[----:B------:R-:W-:Y:S02]  /*0130*/  SGXT.U32 R2, R10, 0x4 ;  /* 0x000000040a02781a */ /* 0x000fe40000000000 */
[----:B------:R-:W-:Y:S01]  /*0140*/  CS2R R10, SRZ ;  /* 0x00000000000a7805 */ /* 0x000fe2000001ff00 */
[----:B------:R-:W-:Y:S01]  /*0150*/  IMAD.IADD R24, R24, 0x1, -R5 ;  /* 0x0000000118187824 */ /* 0x000fe200078e0a05 */
[----:B------:R-:W-:Y:S02]  /*0160*/  LOP3.LUT R15, R12, 0xfffe0000, RZ, 0xc0, !PT ;  /* 0xfffe00000c0f7812 */ /* 0x000fe400078ec0ff */
[----:B------:R-:W-:Y:S02]  /*0170*/  CS2R R4, SRZ ;  /* 0x0000000000047805 */ /* 0x000fe4000001ff00 */
[----:B------:R-:W-:-:S02]  /*0180*/  LOP3.LUT R12, R21, R2, RZ, 0xfc, !PT ;  /* 0x00000002150c7212 */ /* 0x000fc400078efcff */
[----:B------:R-:W-:Y:S01]  /*0190*/  LOP3.LUT R13, R21, 0x10, R2, 0xfe, !PT ;  /* 0x00000010150d7812 */ /* 0x000fe200078efe02 */
[----:B------:R-:W-:Y:S01]  /*01a0*/  IMAD.IADD R15, R24, 0x1, R15 ;  /* 0x00000001180f7824 */ /* 0x000fe200078e020f */
[C---:B------:R-:W-:Y:S02]  /*01b0*/  ISETP.LT.AND P1, PT, R12.reuse, 0x400, !P0 ;  /* 0x000004000c00780c */ /* 0x040fe40004721270 */
[C---:B------:R-:W-:Y:S01]  /*01c0*/  ISETP.LT.AND P2, PT, R13.reuse, 0x400, !P0 ;  /* 0x000004000d00780c */ /* 0x040fe20004741270 */
[--C-:B------:R-:W-:Y:S01]  /*01d0*/  IMAD R19, R12, 0x80, R15.reuse ;  /* 0x000000800c137824 */ /* 0x100fe200078e020f */
[----:B------:R-:W-:Y:S01]  /*01e0*/  LOP3.LUT R27, R21, 0x20, R2, 0xfe, !PT ;  /* 0x00000020151b7812 */ /* 0x000fe200078efe02 */
[----:B------:R-:W-:Y:S01]  /*01f0*/  IMAD R23, R13, 0x80, R15 ;  /* 0x000000800d177824 */ /* 0x000fe200078e020f */
[----:B------:R-:W-:Y:S01]  /*0200*/  LOP3.LUT R14, R21, 0x30, R2, 0xfe, !PT ;  /* 0x00000030150e7812 */ /* 0x000fe200078efe02 */
[----:B--2---:R-:W-:Y:S01]  /*0210*/  IMAD.WIDE R18, R19, 0x4, R30 ;  /* 0x0000000413127825 */ /* 0x004fe200078e021e */
[----:B------:R-:W-:-:S02]  /*0220*/  ISETP.LT.AND P3, PT, R27, 0x400, !P0 ;  /* 0x000004001b00780c */ /* 0x000fc40004761270 */
[C---:B------:R-:W-:Y:S01]  /*0230*/  ISETP.LT.AND P4, PT, R14.reuse, 0x400, !P0 ;  /* 0x000004000e00780c */ /* 0x040fe20004781270 */
[----:B------:R-:W-:Y:S02]  /*0240*/  IMAD R27, R27, 0x80, R15 ;  /* 0x000000801b1b7824 */ /* 0x000fe400078e020f */
[----:B------:R-:W-:Y:S01]  /*0250*/  IMAD.WIDE R22, R23, 0x4, R30 ;  /* 0x0000000417167825 */ /* 0x000fe200078e021e */
[----:B------:R1:W2:Y:S03]  /*0260*/  @P1 LDG.E.EL.128 R4, desc[UR6][R18.64] ;  /* 0x0000000612041981 */ /* 0x0002a6000c2e1d00 */
[----:B------:R-:W-:Y:S01]  /*0270*/  IMAD R17, R14, 0x80, R15 ;  /* 0x000000800e117824 */ /* 0x000fe200078e020f */
[----:B------:R3:W4:Y:S01]  /*0280*/  @P2 LDG.E.EL.128 R8, desc[UR6][R22.64] ;  /* 0x0000000616082981 */ /* 0x000722000c2e1d00 */
[----:B------:R-:W-:Y:S01]  /*0290*/  IMAD.WIDE R26, R27, 0x4, R30 ;  /* 0x000000041b1a7825 */ /* 0x000fe200078e021e */
[----:B------:R-:W-:-:S02]  /*02a0*/  LOP3.LUT R0, R21, 0x3c, R0, 0xf8, !PT ;  /* 0x0000003c15007812 */ /* 0x000fc400078ef800 */
[----:B------:R-:W-:Y:S02]  /*02b0*/  CS2R R12, SRZ ;  /* 0x00000000000c7805 */ /* 0x000fe4000001ff00 */
[----:B------:R-:W-:Y:S01]  /*02c0*/  CS2R R14, SRZ ;  /* 0x00000000000e7805 */ /* 0x000fe2000001ff00 */
[----:B------:R-:W-:Y:S01]  /*02d0*/  IMAD.WIDE R30, R17, 0x4, R30 ;  /* 0x00000004111e7825 */ /* 0x000fe200078e021e */
[----:B------:R-:W-:Y:S02]  /*02e0*/  CS2R R16, SRZ ;  /* 0x0000000000107805 */ /* 0x000fe4000001ff00 */
[----:B-1----:R-:W-:Y:S02]  /*02f0*/  CS2R R18, SRZ ;  /* 0x0000000000127805 */ /* 0x002fe4000001ff00 */
[----:B------:R-:W-:Y:S01]  /*0300*/  CS2R R20, SRZ ;  /* 0x0000000000147805 */ /* 0x000fe2000001ff00 */
[C---:B-----5:R-:W-:Y:S01]  /*0310*/  IMAD.WIDE R28, R24.reuse, 0x4, R28 ;  /* 0x00000004181c7825 */ /* 0x060fe200078e021c */
[----:B---3--:R-:W-:Y:S01]  /*0320*/  CS2R R22, SRZ ;  /* 0x0000000000167805 */ /* 0x008fe2000001ff00 */
[----:B------:R1:W3:Y:S04]  /*0330*/  @P3 LDG.E.EL.128 R12, desc[UR6][R26.64] ;  /* 0x000000061a0c3981 */ /* 0x0002e8000c2e1d00 */
[----:B------:R-:W5:Y:S04]  /*0340*/  @P4 LDG.E.EL.128 R16, desc[UR6][R30.64] ;  /* 0x000000061e104981 */ /* 0x000f68000c2e1d00 */
[----:B------:R-:W2:Y:S01]  /*0350*/  @!P0 LDG.E.EL.128 R20, desc[UR6][R28.64] ;  /* 0x000000061c148981 */ /* 0x000ea2000c2e1d00 */
[----:B-1----:R-:W1:Y:S02]  /*0360*/  LDC.64 R26, c[0x0][0x220] ;  /* 0x00008800ff1a7b82 */ /* 0x002e640000000a00 */
[----:B-1----:R-:W-:-:S04]  /*0370*/  IMAD.WIDE R26, R24, 0x4, R26 ;  /* 0x00000004181a7825 */ /* 0x002fc800078e021a */
[C---:B--2---:R-:W-:Y:S01]  /*0380*/  FADD R4, -R20.reuse, R4 ;  /* 0x0000000414047221 */ /* 0x044fe20000000100 */
[C---:B----4-:R-:W-:Y:S01]  /*0390*/  FADD R25, -R20.reuse, R8 ;  /* 0x0000000814197221 */ /* 0x050fe20000000100 */
[C---:B---3--:R-:W-:Y:S01]  /*03a0*/  FADD R12, -R20.reuse, R12 ;  /* 0x0000000c140c7221 */ /* 0x048fe20000000100 */
[----:B-----5:R-:W-:Y:S01]  /*03b0*/  FADD R16, -R20, R16 ;  /* 0x0000001014107221 */ /* 0x020fe20000000100 */
[C---:B------:R-:W-:Y:S01]  /*03c0*/  FADD R5, -R21.reuse, R5 ;  /* 0x0000000515057221 */ /* 0x040fe20000000100 */
[C---:B------:R-:W-:Y:S01]  /*03d0*/  FADD R20, -R21.reuse, R9 ;  /* 0x0000000915147221 */ /* 0x040fe20000000100 */
[C---:B------:R-:W-:Y:S01]  /*03e0*/  FADD R13, -R21.reuse, R13 ;  /* 0x0000000d150d7221 */ /* 0x040fe20000000100 */
[----:B------:R-:W-:Y:S01]  /*03f0*/  FADD R17, -R21, R17 ;  /* 0x0000001115117221 */ /* 0x000fe20000000100 */
[C---:B------:R-:W-:Y:S01]  /*0400*/  FADD R6, -R22.reuse, R6 ;  /* 0x0000000616067221 */ /* 0x040fe20000000100 */
[C---:B------:R-:W-:Y:S01]  /*0410*/  FADD R21, -R22.reuse, R10 ;  /* 0x0000000a16157221 */ /* 0x040fe20000000100 */
[C---:B------:R-:W-:Y:S01]  /*0420*/  FADD R14, -R22.reuse, R14 ;  /* 0x0000000e160e7221 */ /* 0x040fe20000000100 */
[----:B------:R-:W-:Y:S01]  /*0430*/  FADD R18, -R22, R18 ;  /* 0x0000001216127221 */ /* 0x000fe20000000100 */
[----:B------:R-:W-:Y:S01]  /*0440*/  FADD R22, -R23, R11 ;  /* 0x0000000b17167221 */ /* 0x000fe20000000100 */
[----:B------:R-:W-:-:S02]  /*0450*/  CS2R R8, SRZ ;  /* 0x0000000000087805 */ /* 0x000fc4000001ff00 */
[----:B------:R-:W-:-:S06]  /*0460*/  CS2R R10, SRZ ;  /* 0x00000000000a7805 */ /* 0x000fcc000001ff00 */
[----:B------:R-:W2:Y:S01]  /*0470*/  @!P0 LDG.E.EL.128 R8, desc[UR6][R26.64] ;  /* 0x000000061a088981 */ /* 0x000ea2000c2e1d00 */
[C---:B------:R-:W-:Y:S01]  /*0480*/  FADD R7, -R23.reuse, R7 ;  /* 0x0000000717077221 */ /* 0x040fe20000000100 */
[C---:B------:R-:W-:Y:S01]  /*0490*/  FADD R15, -R23.reuse, R15 ;  /* 0x0000000f170f7221 */ /* 0x040fe20000000100 */
[----:B------:R-:W-:Y:S01]  /*04a0*/  FADD R19, -R23, R19 ;  /* 0x0000001317137221 */ /* 0x000fe20000000100 */
[----:B--2---:R-:W-:-:S04]  /*04b0*/  FADD R30, R8, 9.9999997473787516356e-06 ;  /* 0x3727c5ac081e7421 */ /* 0x004fc80000000000 */
[----:B------:R1:W2:Y:S01]  /*04c0*/  MUFU.SQRT R8, R30 ;  /* 0x0000001e00087308 */ /* 0x0002a20000002000 */
[----:B------:R-:W-:Y:S01]  /*04d0*/  FADD R23, R10, 9.9999997473787516356e-06 ;  /* 0x3727c5ac0a177421 */ /* 0x000fe20000000000 */
[----:B------:R-:W-:Y:S01]  /*04e0*/  FADD R9, R9, 9.9999997473787516356e-06 ;  /* 0x3727c5ac09097421 */ /* 0x000fe20000000000 */
[----:B------:R-:W-:-:S05]  /*04f0*/  FADD R11, R11, 9.9999997473787516356e-06 ;  /* 0x3727c5ac0b0b7421 */ /* 0x000fca0000000000 */
[----:B------:R-:W3:Y:S01]  /*0500*/  MUFU.SQRT R28, R9 ;  /* 0x00000009001c7308 */ /* 0x000ee20000002000 */
[----:B-1----:R-:W1:Y:S01]  /*0510*/  LDC.64 R30, c[0x0][0x230] ;  /* 0x00008c00ff1e7b82 */ /* 0x002e620000000a00 */
[----:B--2---:R-:W-:-:S06]  /*0520*/  FSETP.GT.AND P6, PT, R8, 8.50705917302346158658e+37, PT ;  /* 0x7e8000000800780b */ /* 0x004fcc0003fc4000 */
[----:B------:R-:W2:Y:S01]  /*0530*/  MUFU.SQRT R29, R11 ;  /* 0x0000000b001d7308 */ /* 0x000ea20000002000 */
[----:B------:R-:W-:-:S07]  /*0540*/  FSETP.GEU.AND P1, PT, R8, 1.175494350822287508e-38, PT ;  /* 0x008000000800780b */ /* 0x000fce0003f2e000 */
[----:B------:R-:W4:Y:S01]  /*0550*/  MUFU.SQRT R23, R23 ;  /* 0x0000001700177308 */ /* 0x000f220000002000 */
[----:B------:R-:W-:Y:S01]  /*0560*/  IMAD.MOV.U32 R10, RZ, RZ, 0x3e800000 ;  /* 0x3e800000ff0a7424 */ /* 0x000fe200078e00ff */
[----:B---3--:R-:W-:Y:S01]  /*0570*/  FSETP.GT.AND P2, PT, R28, 8.50705917302346158658e+37, PT ;  /* 0x7e8000001c00780b */ /* 0x008fe20003f44000 */
[----:B------:R-:W-:-:S03]  /*0580*/  @P6 FMUL R8, R8, 0.25 ;  /* 0x3e80000008086820 */ /* 0x000fc60000400000 */
[----:B------:R-:W-:Y:S02]  /*0590*/  FSEL R26, R10, 1, P6 ;  /* 0x3f8000000a1a7808 */ /* 0x000fe40003000000 */
[C---:B--2---:R-:W-:Y:S01]  /*05a0*/  FSETP.GT.AND P6, PT, R29.reuse, 8.50705917302346158658e+37, PT ;  /* 0x7e8000001d00780b */ /* 0x044fe20003fc4000 */
[----:B------:R-:W-:Y:S01]  /*05b0*/  @!P1 FMUL R8, R8, 16777216 ;  /* 0x4b80000008089820 */ /* 0x000fe20000400000 */
[----:B------:R-:W-:Y:S01]  /*05c0*/  FSETP.GEU.AND P3, PT, R28, 1.175494350822287508e-38, PT ;  /* 0x008000001c00780b */ /* 0x000fe20003f6e000 */
[----:B------:R-:W-:Y:S01]  /*05d0*/  @!P1 FMUL R26, R26, 16777216 ;  /* 0x4b8000001a1a9820 */ /* 0x000fe20000400000 */
[----:B------:R-:W-:Y:S02]  /*05e0*/  FSETP.GEU.AND P1, PT, R29, 1.175494350822287508e-38, PT ;  /* 0x008000001d00780b */ /* 0x000fe40003f2e000 */
[C---:B----4-:R-:W-:Y:S02]  /*05f0*/  FSETP.GT.AND P4, PT, R23.reuse, 8.50705917302346158658e+37, PT ;  /* 0x7e8000001700780b */ /* 0x050fe40003f84000 */
[----:B------:R-:W-:Y:S01]  /*0600*/  FSETP.GEU.AND P5, PT, R23, 1.175494350822287508e-38, PT ;  /* 0x008000001700780b */ /* 0x000fe20003fae000 */
[----:B------:R-:W2:Y:S01]  /*0610*/  MUFU.RCP R9, R8 ;  /* 0x0000000800097308 */ /* 0x000ea20000001000 */
[----:B------:R-:W-:-:S03]  /*0620*/  @P2 FMUL R28, R28, 0.25 ;  /* 0x3e8000001c1c2820 */ /* 0x000fc60000400000 */
[----:B------:R-:W-:Y:S02]  /*0630*/  @P6 FMUL R29, R29, 0.25 ;  /* 0x3e8000001d1d6820 */ /* 0x000fe40000400000 */
[----:B------:R-:W-:Y:S02]  /*0640*/  @!P3 FMUL R28, R28, 16777216 ;  /* 0x4b8000001c1cb820 */ /* 0x000fe40000400000 */
[----:B------:R-:W-:Y:S02]  /*0650*/  @!P1 FMUL R29, R29, 16777216 ;  /* 0x4b8000001d1d9820 */ /* 0x000fe40000400000 */
[----:B------:R-:W-:-:S04]  /*0660*/  @P4 FMUL R23, R23, 0.25 ;  /* 0x3e80000017174820 */ /* 0x000fc80000400000 */
[----:B------:R-:W-:Y:S01]  /*0670*/  @!P5 FMUL R23, R23, 16777216 ;  /* 0x4b8000001717d820 */ /* 0x000fe20000400000 */
[----:B------:R-:W3:Y:S01]  /*0680*/  MUFU.RCP R28, R28 ;  /* 0x0000001c001c7308 */ /* 0x000ee20000001000 */
[----:B--2---:R-:W-:Y:S01]  /*0690*/  FMUL R9, R9, R26 ;  /* 0x0000001a09097220 */ /* 0x004fe20000400000 */
[----:B------:R-:W-:-:S06]  /*06a0*/  FSEL R11, R10, 1, P2 ;  /* 0x3f8000000a0b7808 */ /* 0x000fcc0001000000 */
[----:B------:R-:W2:Y:S01]  /*06b0*/  MUFU.RCP R27, R23 ;  /* 0x00000017001b7308 */ /* 0x000ea20000001000 */
[C---:B------:R-:W-:Y:S02]  /*06c0*/  FSEL R26, R10.reuse, 1, P4 ;  /* 0x3f8000000a1a7808 */ /* 0x040fe40002000000 */
[----:B------:R-:W-:-:S05]  /*06d0*/  FSEL R10, R10, 1, P6 ;  /* 0x3f8000000a0a7808 */ /* 0x000fca0003000000 */
[----:B------:R-:W4:Y:S01]  /*06e0*/  MUFU.RCP R29, R29 ;  /* 0x0000001d001d7308 */ /* 0x000f220000001000 */
[----:B------:R-:W-:Y:S01]  /*06f0*/  @!P3 FMUL R11, R11, 16777216 ;  /* 0x4b8000000b0bb820 */ /* 0x000fe20000400000 */
[----:B------:R-:W-:Y:S01]  /*0700*/  @!P5 FMUL R26, R26, 16777216 ;  /* 0x4b8000001a1ad820 */ /* 0x000fe20000400000 */
[----:B------:R-:W-:Y:S02]  /*0710*/  @!P1 FMUL R10, R10, 16777216 ;  /* 0x4b8000000a0a9820 */ /* 0x000fe40000400000 */
[----:B---3--:R-:W-:Y:S01]  /*0720*/  FMUL R8, R28, R11 ;  /* 0x0000000b1c087220 */ /* 0x008fe20000400000 */
[----:B--2---:R-:W-:Y:S01]  /*0730*/  FMUL R27, R27, R26 ;  /* 0x0000001a1b1b7220 */ /* 0x004fe20000400000 */
[----:B----4-:R-:W-:Y:S02]  /*0740*/  FMUL R26, R29, R10 ;  /* 0x0000000a1d1a7220 */ /* 0x010fe40000400000 */
[----:B------:R-:W2:Y:S01]  /*0750*/  LDC.64 R10, c[0x0][0x228] ;  /* 0x00008a00ff0a7b82 */ /* 0x000ea20000000a00 */
[C---:B------:R-:W-:Y:S01]  /*0760*/  FMUL R18, R27.reuse, R18 ;  /* 0x000000121b127220 */ /* 0x040fe20000400000 */
[C---:B------:R-:W-:Y:S01]  /*0770*/  FMUL R19, R26.reuse, R19 ;  /* 0x000000131a137220 */ /* 0x040fe20000400000 */
[C---:B------:R-:W-:Y:S01]  /*0780*/  FMUL R23, R26.reuse, R15 ;  /* 0x0000000f1a177220 */ /* 0x040fe20000400000 */
[C---:B------:R-:W-:Y:S01]  /*0790*/  FMUL R22, R26.reuse, R22 ;  /* 0x000000161a167220 */ /* 0x040fe20000400000 */
[----:B------:R-:W-:Y:S01]  /*07a0*/  FMUL R7, R26, R7 ;  /* 0x000000071a077220 */ /* 0x000fe20000400000 */
[C---:B------:R-:W-:Y:S01]  /*07b0*/  FMUL R26, R27.reuse, R14 ;  /* 0x0000000e1b1a7220 */ /* 0x040fe20000400000 */
[C---:B------:R-:W-:Y:S01]  /*07c0*/  FMUL R21, R27.reuse, R21 ;  /* 0x000000151b157220 */ /* 0x040fe20000400000 */
[----:B------:R-:W-:Y:S01]  /*07d0*/  FMUL R6, R27, R6 ;  /* 0x000000061b067220 */ /* 0x000fe20000400000 */
        /* <DEDUP_REMOVED lines=8> */
[----:B------:R-:W-:Y:S01]  /*0860*/  CS2R R8, SRZ ;  /* 0x0000000000087805 */ /* 0x000fe2000001ff00 */
[----:B--2---:R-:W-:Y:S01]  /*0870*/  IMAD.WIDE R12, R24, 0x4, R10 ;  /* 0x00000004180c7825 */ /* 0x004fe200078e020a */
[----:B------:R-:W-:-:S02]  /*0880*/  CS2R R10, SRZ ;  /* 0x00000000000a7805 */ /* 0x000fc4000001ff00 */
[----:B------:R-:W-:Y:S01]  /*0890*/  CS2R R14, SRZ ;  /* 0x00000000000e7805 */ /* 0x000fe2000001ff00 */
[----:B-1----:R-:W-:-:S03]  /*08a0*/  IMAD.WIDE R30, R24, 0x4, R30 ;  /* 0x00000004181e7825 */ /* 0x002fc600078e021e */
[----:B------:R1:W2:Y:S02]  /*08b0*/  @!P0 LDG.E.EL.128 R8, desc[UR6][R12.64] ;  /* 0x000000060c088981 */ /* 0x0002a4000c2e1d00 */
[----:B-1----:R-:W-:-:S06]  /*08c0*/  CS2R R12, SRZ ;  /* 0x00000000000c7805 */ /* 0x002fcc000001ff00 */
[----:B------:R-:W2:Y:S01]  /*08d0*/  @!P0 LDG.E.EL.128 R12, desc[UR6][R30.64] ;  /* 0x000000061e0c8981 */ /* 0x000ea2000c2e1d00 */
[----:B------:R-:W1:Y:S01]  /*08e0*/  S2UR UR5, SR_CgaCtaId ;  /* 0x00000000000579c3 */ /* 0x000e620000008800 */
[----:B------:R-:W-:Y:S02]  /*08f0*/  UMOV UR4, 0x400 ;  /* 0x0000040000047882 */ /* 0x000fe40000000000 */
[----:B-1----:R-:W-:Y:S01]  /*0900*/  UPRMT UR4, UR5, 0x654, UR4 ;  /* 0x0000065405047896 */ /* 0x002fe20008000004 */
[-CC-:B--2---:R-:W-:Y:S01]  /*0910*/  FFMA R4, R4, R8.reuse, R12.reuse ;  /* 0x0000000804047223 */ /* 0x184fe2000000000c */
[-CC-:B------:R-:W-:Y:S01]  /*0920*/  FFMA R25, R25, R8.reuse, R12.reuse ;  /* 0x0000000819197223 */ /* 0x180fe2000000000c */
[-CC-:B------:R-:W-:Y:S01]  /*0930*/  FFMA R28, R28, R8.reuse, R12.reuse ;  /* 0x000000081c1c7223 */ /* 0x180fe2000000000c */
[----:B------:R-:W-:Y:S02]  /*0940*/  FFMA R16, R16, R8, R12 ;  /* 0x0000000810107223 */ /* 0x000fe4000000000c */
[----:B------:R-:W1:Y:S01]  /*0950*/  S2R R8, SR_TID.X ;  /* 0x0000000000087919 */ /* 0x000e620000002100 */
[-CC-:B------:R-:W-:Y:S01]  /*0960*/  FFMA R5, R5, R9.reuse, R13.reuse ;  /* 0x0000000905057223 */ /* 0x180fe2000000000d */
[-CC-:B------:R-:W-:Y:S01]  /*0970*/  FFMA R20, R20, R9.reuse, R13.reuse ;  /* 0x0000000914147223 */ /* 0x180fe2000000000d */
[-CC-:B------:R-:W-:Y:S01]  /*0980*/  FFMA R27, R27, R9.reuse, R13.reuse ;  /* 0x000000091b1b7223 */ /* 0x180fe2000000000d */
[----:B------:R-:W-:Y:S01]  /*0990*/  FFMA R17, R17, R9, R13 ;  /* 0x0000000911117223 */ /* 0x000fe2000000000d */
        /* <DEDUP_REMOVED lines=8> */
[----:B------:R-:W-:-:S02]  /*0a20*/  FSETP.GEU.AND P0, PT, R4, RZ, PT ;  /* 0x000000ff0400720b */ /* 0x000fc40003f0e000 */
[----:B------:R-:W-:Y:S01]  /*0a30*/  FSETP.GEU.AND P1, PT, R6, RZ, PT ;  /* 0x000000ff0600720b */ /* 0x000fe20003f2e000 */
[----:B-1----:R-:W-:Y:S01]  /*0a40*/  IMAD.SHL.U32 R12, R8, 0x100, RZ ;  /* 0x00000100080c7824 */ /* 0x002fe200078e00ff */
[----:B------:R-:W-:-:S04]  /*0a50*/  SHF.R.U32.HI R13, RZ, 0x4, R8 ;  /* 0x00000004ff0d7819 */ /* 0x000fc80000011608 */
[----:B------:R-:W-:Y:S02]  /*0a60*/  LOP3.LUT R12, R12, 0xf00, RZ, 0xc0, !PT ;  /* 0x00000f000c0c7812 */ /* 0x000fe400078ec0ff */
[----:B------:R-:W-:Y:S02]  /*0a70*/  SGXT.U32 R13, R13, 0x4 ;  /* 0x000000040d0d781a */ /* 0x000fe40000000000 */
[C---:B------:R-:W-:Y:S02]  /*0a80*/  LOP3.LUT R18, R12.reuse, 0x80, RZ, 0xfc, !PT ;  /* 0x000000800c127812 */ /* 0x040fe400078efcff */
[C---:B------:R-:W-:Y:S02]  /*0a90*/  LOP3.LUT R13, R12.reuse, R13, RZ, 0xfc, !PT ;  /* 0x0000000d0c0d7212 */ /* 0x040fe400078efcff */
[C---:B------:R-:W-:Y:S02]  /*0aa0*/  LEA.HI R14, R12.reuse, UR4, RZ, 0x1c ;  /* 0x000000040c0e7c11 */ /* 0x040fe4000f8fe0ff */
[----:B------:R-:W-:-:S02]  /*0ab0*/  LOP3.LUT R15, R12, 0x40, RZ, 0xfc, !PT ;  /* 0x000000400c0f7812 */ /* 0x000fc400078efcff */
[----:B------:R-:W-:Y:S02]  /*0ac0*/  LEA.HI R18, R18, UR4, RZ, 0x1c ;  /* 0x0000000412127c11 */ /* 0x000fe4000f8fe0ff */
[----:B------:R-:W-:Y:S01]  /*0ad0*/  LOP3.LUT R19, R12, 0xc0, RZ, 0xfc, !PT ;  /* 0x000000c00c137812 */ /* 0x000fe200078efcff */
[----:B------:R-:W-:Y:S01]  /*0ae0*/  IMAD R12, R13, 0x4, R14 ;  /* 0x000000040d0c7824 */ /* 0x000fe200078e020e */
[----:B------:R-:W-:Y:S02]  /*0af0*/  LEA.HI R14, R15, UR4, RZ, 0x1c ;  /* 0x000000040f0e7c11 */ /* 0x000fe4000f8fe0ff */
[----:B------:R-:W-:Y:S01]  /*0b00*/  FSEL R15, R4, RZ, P0 ;  /* 0x000000ff040f7208 */ /* 0x000fe20000000000 */
[----:B------:R-:W-:Y:S01]  /*0b10*/  IMAD R4, R13, 0x4, R18 ;  /* 0x000000040d047824 */ /* 0x000fe200078e0212 */
[----:B------:R-:W-:Y:S02]  /*0b20*/  LEA.HI R24, R19, UR4, RZ, 0x1c ;  /* 0x0000000413187c11 */ /* 0x000fe4000f8fe0ff */
[----:B------:R-:W-:-:S02]  /*0b30*/  FSETP.GEU.AND P0, PT, R7, RZ, PT ;  /* 0x000000ff0700720b */ /* 0x000fc40003f0e000 */
[----:B------:R-:W-:Y:S02]  /*0b40*/  LOP3.LUT R19, R3, 0x20, R2, 0xfe, !PT ;  /* 0x0000002003137812 */ /* 0x000fe400078efe02 */
[----:B------:R-:W-:Y:S02]  /*0b50*/  LOP3.LUT R21, R3, 0x10, R2, 0xfe, !PT ;  /* 0x0000001003157812 */ /* 0x000fe400078efe02 */
[----:B------:R-:W-:Y:S02]  /*0b60*/  LOP3.LUT R18, R3, 0x30, R2, 0xfe, !PT ;  /* 0x0000003003127812 */ /* 0x000fe400078efe02 */
[----:B------:R-:W-:Y:S02]  /*0b70*/  LOP3.LUT R2, R3, R2, RZ, 0xfc, !PT ;  /* 0x0000000203027212 */ /* 0x000fe400078efcff */
[----:B------:R-:W-:Y:S02]  /*0b80*/  FSETP.GEU.AND P2, PT, R5, RZ, PT ;  /* 0x000000ff0500720b */ /* 0x000fe40003f4e000 */
[----:B------:R-:W-:-:S02]  /*0b90*/  FSEL R3, R6, RZ, P1 ;  /* 0x000000ff06037208 */ /* 0x000fc40000800000 */
[----:B------:R-:W-:Y:S02]  /*0ba0*/  FSEL R6, R7, RZ, P0 ;  /* 0x000000ff07067208 */ /* 0x000fe40000000000 */
[----:B------:R-:W-:Y:S01]  /*0bb0*/  FSETP.GEU.AND P0, PT, R25, RZ, PT ;  /* 0x000000ff1900720b */ /* 0x000fe20003f0e000 */
[----:B------:R-:W-:Y:S01]  /*0bc0*/  IMAD R14, R13, 0x4, R14 ;  /* 0x000000040d0e7824 */ /* 0x000fe200078e020e */
[----:B------:R-:W-:Y:S02]  /*0bd0*/  FSEL R5, R5, RZ, P2 ;  /* 0x000000ff05057208 */ /* 0x000fe40001000000 */
[----:B------:R-:W-:Y:S02]  /*0be0*/  FSETP.GEU.AND P1, PT, R22, RZ, PT ;  /* 0x000000ff1600720b */ /* 0x000fe40003f2e000 */
[----:B------:R-:W-:Y:S01]  /*0bf0*/  FSEL R25, R25, RZ, P0 ;  /* 0x000000ff19197208 */ /* 0x000fe20000000000 */
[----:B------:R-:W-:Y:S01]  /*0c00*/  STS [R12], R15 ;  /* 0x0000000f0c007388 */ /* 0x000fe20000000800 */
[----:B------:R-:W-:-:S02]  /*0c10*/  FSETP.GEU.AND P0, PT, R28, RZ, PT ;  /* 0x000000ff1c00720b */ /* 0x000fc40003f0e000 */
[----:B------:R-:W-:Y:S01]  /*0c20*/  FSETP.GEU.AND P3, PT, R20, RZ, PT ;  /* 0x000000ff1400720b */ /* 0x000fe20003f6e000 */
[----:B------:R-:W-:Y:S01]  /*0c30*/  STS [R14+0x100], R5 ;  /* 0x000100050e007388 */ /* 0x000fe20000000800 */
[----:B------:R-:W-:Y:S01]  /*0c40*/  FSEL R22, R22, RZ, P1 ;  /* 0x000000ff16167208 */ /* 0x000fe20000800000 */
[----:B------:R-:W-:Y:S01]  /*0c50*/  IMAD R13, R13, 0x4, R24 ;  /* 0x000000040d0d7824 */ /* 0x000fe200078e0218 */
[----:B------:R-:W-:Y:S01]  /*0c60*/  FSETP.GEU.AND P2, PT, R9, RZ, PT ;  /* 0x000000ff0900720b */ /* 0x000fe20003f4e000 */
[----:B------:R1:W-:Y:S01]  /*0c70*/  STS [R4+0x200], R3 ;  /* 0x0002000304007388 */ /* 0x0003e20000000800 */
[----:B------:R-:W-:Y:S02]  /*0c80*/  FSETP.GEU.AND P1, PT, R27, RZ, PT ;  /* 0x000000ff1b00720b */ /* 0x000fe40003f2e000 */
[----:B------:R-:W-:Y:S02]  /*0c90*/  FSEL R7, R20, RZ, P3 ;  /* 0x000000ff14077208 */ /* 0x000fe40001800000 */
[----:B------:R-:W-:-:S02]  /*0ca0*/  FSEL R9, R9, RZ, P2 ;  /* 0x000000ff09097208 */ /* 0x000fc40001000000 */
[----:B-1----:R-:W-:Y:S02]  /*0cb0*/  FSEL R3, R28, RZ, P0 ;  /* 0x000000ff1c037208 */ /* 0x002fe40000000000 */
[----:B------:R-:W-:Y:S02]  /*0cc0*/  FSETP.GEU.AND P0, PT, R26, RZ, PT ;  /* 0x000000ff1a00720b */ /* 0x000fe40003f0e000 */
[----:B------:R-:W-:Y:S01]  /*0cd0*/  FSEL R27, R27, RZ, P1 ;  /* 0x000000ff1b1b7208 */ /* 0x000fe20000800000 */
[----:B------:R1:W-:Y:S01]  /*0ce0*/  STS [R13+0x300], R6 ;  /* 0x000300060d007388 */ /* 0x0003e20000000800 */
[----:B------:R-:W-:Y:S02]  /*0cf0*/  FSETP.GEU.AND P2, PT, R23, RZ, PT ;  /* 0x000000ff1700720b */ /* 0x000fe40003f4e000 */
[----:B------:R-:W-:Y:S02]  /*0d00*/  FSETP.GEU.AND P1, PT, R16, RZ, PT ;  /* 0x000000ff1000720b */ /* 0x000fe40003f2e000 */
[----:B------:R-:W-:Y:S01]  /*0d10*/  FSEL R5, R26, RZ, P0 ;  /* 0x000000ff1a057208 */ /* 0x000fe20000000000 */
[----:B------:R-:W-:Y:S01]  /*0d20*/  STS [R12+0x40], R25 ;  /* 0x000040190c007388 */ /* 0x000fe20000000800 */
[----:B------:R-:W-:-:S03]  /*0d30*/  FSETP.GEU.AND P0, PT, R17, RZ, PT ;  /* 0x000000ff1100720b */ /* 0x000fc60003f0e000 */
[----:B------:R2:W-:Y:S01]  /*0d40*/  STS [R14+0x140], R7 ;  /* 0x000140070e007388 */ /* 0x0005e20000000800 */
[----:B-1----:R-:W-:Y:S02]  /*0d50*/  FSEL R6, R23, RZ, P2 ;  /* 0x000000ff17067208 */ /* 0x002fe40001000000 */
[----:B------:R-:W-:Y:S01]  /*0d60*/  FSEL R17, R17, RZ, P0 ;  /* 0x000000ff11117208 */ /* 0x000fe20000000000 */
[----:B------:R1:W-:Y:S01]  /*0d70*/  STS [R4+0x240], R9 ;  /* 0x0002400904007388 */ /* 0x0003e20000000800 */
[----:B------:R-:W-:-:S03]  /*0d80*/  FSETP.GEU.AND P0, PT, R11, RZ, PT ;  /* 0x000000ff0b00720b */ /* 0x000fc60003f0e000 */
[----:B------:R-:W-:Y:S01]  /*0d90*/  STS [R13+0x340], R22 ;  /* 0x000340160d007388 */ /* 0x000fe20000000800 */
[----:B--2---:R-:W-:Y:S02]  /*0da0*/  FSEL R7, R16, RZ, P1 ;  /* 0x000000ff10077208 */ /* 0x004fe40000800000 */
[C---:B------:R-:W-:Y:S01]  /*0db0*/  FSETP.GEU.AND P1, PT, R10.reuse, RZ, PT ;  /* 0x000000ff0a00720b */ /* 0x040fe20003f2e000 */
[----:B------:R2:W-:Y:S04]  /*0dc0*/  STS [R12+0x80], R3 ;  /* 0x000080030c007388 */ /* 0x0005e80000000800 */
[----:B------:R-:W-:Y:S01]  /*0dd0*/  STS [R14+0x180], R27 ;  /* 0x0001801b0e007388 */ /* 0x000fe20000000800 */
[----:B-1----:R-:W-:-:S03]  /*0de0*/  FSEL R9, R10, RZ, P1 ;  /* 0x000000ff0a097208 */ /* 0x002fc60000800000 */
[----:B------:R-:W-:Y:S01]  /*0df0*/  STS [R4+0x280], R5 ;  /* 0x0002800504007388 */ /* 0x000fe20000000800 */
[----:B--2---:R-:W-:-:S03]  /*0e00*/  IMAD.SHL.U32 R3, R8, 0x4, RZ ;  /* 0x0000000408037824 */ /* 0x004fc600078e00ff */
[----:B------:R1:W-:Y:S04]  /*0e10*/  STS [R13+0x380], R6 ;  /* 0x000380060d007388 */ /* 0x0003e80000000800 */
[----:B------:R-:W-:Y:S01]  /*0e20*/  STS [R12+0xc0], R7 ;  /* 0x0000c0070c007388 */ /* 0x000fe20000000800 */
[----:B------:R-:W-:Y:S02]  /*0e30*/  LOP3.LUT R3, R3, 0x3fc, RZ, 0xc0, !PT ;  /* 0x000003fc03037812 */ /* 0x000fe400078ec0ff */
[----:B-1----:R-:W-:Y:S01]  /*0e40*/  FSEL R6, R11, RZ, P0 ;  /* 0x000000ff0b067208 */ /* 0x002fe20000000000 */
[----:B------:R1:W-:Y:S04]  /*0e50*/  STS [R14+0x1c0], R17 ;  /* 0x0001c0110e007388 */ /* 0x0003e80000000800 */
[----:B------:R-:W-:Y:S04]  /*0e60*/  STS [R4+0x2c0], R9 ;  /* 0x0002c00904007388 */ /* 0x000fe80000000800 */
[----:B------:R-:W-:Y:S01]  /*0e70*/  STS [R13+0x3c0], R6 ;  /* 0x0003c0060d007388 */ /* 0x000fe20000000800 */
[C---:B------:R-:W-:Y:S01]  /*0e80*/  LOP3.LUT R5, R3.reuse, 0x400, RZ, 0xfc, !PT ;  /* 0x0000040003057812 */ /* 0x040fe200078efcff */
[----:B-1----:R-:W1:Y:S01]  /*0e90*/  LDC.64 R16, c[0x0][0x238] ;  /* 0x00008e00ff107b82 */ /* 0x002e620000000a00 */
[----:B------:R-:W-:-:S02]  /*0ea0*/  LOP3.LUT R10, R3, 0x800, RZ, 0xfc, !PT ;  /* 0x00000800030a7812 */ /* 0x000fc400078efcff */
[----:B------:R-:W-:Y:S02]  /*0eb0*/  SHF.R.U32.HI R8, RZ, 0x2, R8 ;  /* 0x00000002ff087819 */ /* 0x000fe40000011608 */
[----:B------:R-:W-:Y:S02]  /*0ec0*/  SHF.R.U32.HI R5, RZ, 0x4, R5 ;  /* 0x00000004ff057819 */ /* 0x000fe40000011605 */
[----:B------:R-:W-:Y:S02]  /*0ed0*/  SHF.R.U32.HI R10, RZ, 0x4, R10 ;  /* 0x00000004ff0a7819 */ /* 0x000fe4000001160a */
[----:B------:R-:W-:Y:S02]  /*0ee0*/  LOP3.LUT R8, R8, 0x3c, RZ, 0xc0, !PT ;  /* 0x0000003c08087812 */ /* 0x000fe400078ec0ff */
[----:B------:R-:W-:Y:S02]  /*0ef0*/  LOP3.LUT R5, R5, 0x7c, RZ, 0xc0, !PT ;  /* 0x0000007c05057812 */ /* 0x000fe400078ec0ff */
[----:B------:R-:W-:Y:S01]  /*0f00*/  LOP3.LUT R7, R10, 0xbc, RZ, 0xc0, !PT ;  /* 0x000000bc0a077812 */ /* 0x000fe200078ec0ff */
[----:B------:R-:W-:-:S02]  /*0f10*/  VIADD R8, R8, UR4 ;  /* 0x0000000408087c36 */ /* 0x000fc40008000000 */
[----:B------:R-:W-:Y:S02]  /*0f20*/  VIADD R10, R5, UR4 ;  /* 0x00000004050a7c36 */ /* 0x000fe40008000000 */
[----:B------:R-:W-:Y:S02]  /*0f30*/  VIADD R12, R7, UR4 ;  /* 0x00000004070c7c36 */ /* 0x000fe40008000000 */
[C---:B------:R-:W-:Y:S01]  /*0f40*/  IMAD R23, R3.reuse, 0x4, R8 ;  /* 0x0000000403177824 */ /* 0x040fe200078e0208 */
[----:B------:R-:W-:Y:S01]  /*0f50*/  BAR.SYNC.DEFER_BLOCKING 0x0 ;  /* 0x0000000000007b1d */ /* 0x000fe20000010000 */
[C---:B------:R-:W-:Y:S02]  /*0f60*/  IMAD R25, R3.reuse, 0x4, R10 ;  /* 0x0000000403197824 */ /* 0x040fe400078e020a */
[----:B------:R-:W-:Y:S01]  /*0f70*/  IMAD R27, R3, 0x4, R12 ;  /* 0x00000004031b7824 */ /* 0x000fe200078e020c */
[----:B------:R-:W-:-:S04]  /*0f80*/  SHF.R.S32.HI R22, RZ, 0x1f, R19 ;  /* 0x0000001fff167819 */ /* 0x000fc80000011413 */
[----:B------:R-:W-:Y:S02]  /*0f90*/  LEA.HI R22, R22, R19, RZ, 0x7 ;  /* 0x0000001316167211 */ /* 0x000fe400078f38ff */
[----:B------:R-:W-:Y:S02]  /*0fa0*/  SHF.R.S32.HI R20, RZ, 0x1f, R21 ;  /* 0x0000001fff147819 */ /* 0x000fe40000011415 */
[----:B------:R-:W-:Y:S01]  /*0fb0*/  ISETP.GE.AND P0, PT, R0, 0x400, PT ;  /* 0x000004000000780c */ /* 0x000fe20003f06270 */
[----:B------:R-:W-:Y:S04]  /*0fc0*/  LDS R4, [R23] ;  /* 0x0000000017047984 */ /* 0x000fe80000000800 */
[----:B------:R-:W-:Y:S04]  /*0fd0*/  LDS R5, [R23+0x4] ;  /* 0x0000040017057984 */ /* 0x000fe80000000800 */
[----:B------:R-:W-:Y:S04]  /*0fe0*/  LDS R6, [R23+0x8] ;  /* 0x0000080017067984 */ /* 0x000fe80000000800 */
[----:B------:R2:W3:Y:S04]  /*0ff0*/  LDS R7, [R23+0xc] ;  /* 0x00000c0017077984 */ /* 0x0004e80000000800 */
[----:B------:R-:W-:Y:S04]  /*1000*/  LDS R8, [R25+0x1000] ;  /* 0x0010000019087984 */ /* 0x000fe80000000800 */
[----:B------:R-:W-:Y:S04]  /*1010*/  LDS R9, [R25+0x1004] ;  /* 0x0010040019097984 */ /* 0x000fe80000000800 */
[----:B------:R-:W-:Y:S04]  /*1020*/  LDS R10, [R25+0x1008] ;  /* 0x00100800190a7984 */ /* 0x000fe80000000800 */
[----:B------:R4:W5:Y:S04]  /*1030*/  LDS R11, [R25+0x100c] ;  /* 0x00100c00190b7984 */ /* 0x0009680000000800 */
[----:B------:R-:W-:Y:S04]  /*1040*/  LDS R12, [R27+0x2000] ;  /* 0x002000001b0c7984 */ /* 0x000fe80000000800 */
[----:B------:R-:W-:Y:S04]  /*1050*/  LDS R13, [R27+0x2004] ;  /* 0x002004001b0d7984 */ /* 0x000fe80000000800 */
[----:B------:R-:W-:Y:S04]  /*1060*/  LDS R14, [R27+0x2008] ;  /* 0x002008001b0e7984 */ /* 0x000fe80000000800 */
[----:B------:R-:W3:Y:S01]  /*1070*/  LDS R15, [R27+0x200c] ;  /* 0x00200c001b0f7984 */ /* 0x000ee20000000800 */
[----:B--2---:R-:W-:-:S02]  /*1080*/  SHF.R.S32.HI R23, RZ, 0x1f, R2 ;  /* 0x0000001fff177819 */ /* 0x004fc40000011402 */
[----:B------:R-:W-:Y:S02]  /*1090*/  LOP3.LUT R24, R22, 0x3fff80, RZ, 0xc0, !PT ;  /* 0x003fff8016187812 */ /* 0x000fe400078ec0ff */
[----:B------:R-:W-:Y:S02]  /*10a0*/  LEA.HI R23, R23, R2, RZ, 0x7 ;  /* 0x0000000217177211 */ /* 0x000fe400078f38ff */
[----:B------:R-:W-:Y:S02]  /*10b0*/  LEA.HI R20, R20, R21, RZ, 0x7 ;  /* 0x0000001514147211 */ /* 0x000fe400078f38ff */
[C---:B------:R-:W-:Y:S01]  /*10c0*/  ISETP.LT.AND P1, PT, R19.reuse, 0x200, !P0 ;  /* 0x000002001300780c */ /* 0x040fe20004721270 */
[----:B------:R-:W-:Y:S01]  /*10d0*/  IMAD.IADD R19, R19, 0x1, -R24 ;  /* 0x0000000113137824 */ /* 0x000fe200078e0a18 */
[----:B----4-:R-:W-:Y:S02]  /*10e0*/  LOP3.LUT R25, R23, 0x3fff80, RZ, 0xc0, !PT ;  /* 0x003fff8017197812 */ /* 0x010fe400078ec0ff */
[----:B------:R-:W-:Y:S01]  /*10f0*/  LOP3.LUT R24, R3, 0xc00, RZ, 0xfc, !PT ;  /* 0x00000c0003187812 */ /* 0x000fe200078efcff */
[----:B------:R-:W-:Y:S01]  /*1100*/  IMAD.SHL.U32 R22, R22, 0x1000, RZ ;  /* 0x0000100016167824 */ /* 0x000fe200078e00ff */
[----:B------:R-:W-:Y:S01]  /*1110*/  LOP3.LUT R26, R20, 0x3fff80, RZ, 0xc0, !PT ;  /* 0x003fff80141a7812 */ /* 0x000fe200078ec0ff */
[C---:B------:R-:W-:Y:S01]  /*1120*/  IMAD.IADD R25, R2.reuse, 0x1, -R25 ;  /* 0x0000000102197824 */ /* 0x040fe200078e0a19 */
[----:B------:R-:W-:Y:S01]  /*1130*/  ISETP.LT.AND P3, PT, R2, 0x200, !P0 ;  /* 0x000002000200780c */ /* 0x000fe20004761270 */
[----:B------:R-:W-:Y:S01]  /*1140*/  IMAD.SHL.U32 R23, R23, 0x1000, RZ ;  /* 0x0000100017177824 */ /* 0x000fe200078e00ff */
[----:B------:R-:W-:Y:S01]  /*1150*/  SHF.R.U32.HI R2, RZ, 0x4, R24 ;  /* 0x00000004ff027819 */ /* 0x000fe20000011618 */
[----:B------:R-:W-:Y:S01]  /*1160*/  IMAD.SHL.U32 R24, R20, 0x1000, RZ ;  /* 0x0000100014187824 */ /* 0x000fe200078e00ff */
[C---:B------:R-:W-:Y:S01]  /*1170*/  ISETP.LT.AND P2, PT, R21.reuse, 0x200, !P0 ;  /* 0x000002001500780c */ /* 0x040fe20004741270 */
[----:B------:R-:W-:Y:S01]  /*1180*/  IMAD.IADD R21, R21, 0x1, -R26 ;  /* 0x0000000115157824 */ /* 0x000fe200078e0a1a */
[----:B------:R-:W-:Y:S01]  /*1190*/  LOP3.LUT R20, R22, 0xfff80000, RZ, 0xc0, !PT ;  /* 0xfff8000016147812 */ /* 0x000fe200078ec0ff */
[--C-:B------:R-:W-:Y:S01]  /*11a0*/  IMAD R25, R25, 0x400, R0.reuse ;  /* 0x0000040019197824 */ /* 0x100fe200078e0200 */
[----:B------:R-:W-:Y:S01]  /*11b0*/  LOP3.LUT R22, R23, 0xfff80000, RZ, 0xc0, !PT ;  /* 0xfff8000017167812 */ /* 0x000fe200078ec0ff */
[--C-:B------:R-:W-:Y:S01]  /*11c0*/  IMAD R21, R21, 0x400, R0.reuse ;  /* 0x0000040015157824 */ /* 0x100fe200078e0200 */
[----:B------:R-:W-:Y:S01]  /*11d0*/  LOP3.LUT R24, R24, 0xfff80000, RZ, 0xc0, !PT ;  /* 0xfff8000018187812 */ /* 0x000fe200078ec0ff */
[----:B------:R-:W-:Y:S01]  /*11e0*/  IMAD R19, R19, 0x400, R0 ;  /* 0x0000040013137824 */ /* 0x000fe200078e0200 */
[----:B------:R-:W-:Y:S01]  /*11f0*/  ISETP.LT.AND P0, PT, R18, 0x200, !P0 ;  /* 0x000002001200780c */ /* 0x000fe20004701270 */
[----:B------:R-:W-:-:S02]  /*1200*/  IMAD.IADD R25, R25, 0x1, R22 ;  /* 0x0000000119197824 */ /* 0x000fc400078e0216 */
[----:B------:R-:W-:Y:S02]  /*1210*/  IMAD.IADD R23, R21, 0x1, R24 ;  /* 0x0000000115177824 */ /* 0x000fe400078e0218 */
[----:B------:R-:W-:Y:S01]  /*1220*/  IMAD.IADD R19, R19, 0x1, R20 ;  /* 0x0000000113137824 */ /* 0x000fe200078e0214 */
[----:B------:R-:W-:Y:S01]  /*1230*/  LOP3.LUT R2, R2, 0xfc, RZ, 0xc0, !PT ;  /* 0x000000fc02027812 */ /* 0x000fe200078ec0ff */
[----:B-1----:R-:W-:-:S04]  /*1240*/  IMAD.WIDE R20, R25, 0x4, R16 ;  /* 0x0000000419147825 */ /* 0x002fc800078e0210 */
[--C-:B------:R-:W-:Y:S01]  /*1250*/  IMAD.WIDE R22, R23, 0x4, R16.reuse ;  /* 0x0000000417167825 */ /* 0x100fe200078e0210 */
[----:B---3--:R1:W-:Y:S03]  /*1260*/  @P3 STG.E.128 desc[UR6][R20.64], R4 ;  /* 0x0000000414003986 */ /* 0x0083e6000c101d06 */
[----:B------:R-:W-:Y:S01]  /*1270*/  IMAD.WIDE R24, R19, 0x4, R16 ;  /* 0x0000000413187825 */ /* 0x000fe200078e0210 */
[----:B-----5:R1:W-:Y:S03]  /*1280*/  @P2 STG.E.128 desc[UR6][R22.64], R8 ;  /* 0x0000000816002986 */ /* 0x0203e6000c101d06 */
[----:B------:R-:W-:Y:S01]  /*1290*/  VIADD R2, R2, UR4 ;  /* 0x0000000402027c36 */ /* 0x000fe20008000000 */
[----:B0-----:R1:W-:Y:S03]  /*12a0*/  @P1 STG.E.128 desc[UR6][R24.64], R12 ;  /* 0x0000000c18001986 */ /* 0x0013e6000c101d06 */
[----:B------:R-:W-:Y:S01]  /*12b0*/  IMAD R2, R3, 0x4, R2 ;  /* 0x0000000403027824 */ /* 0x000fe200078e0202 */
[----:B------:R-:W-:Y:S06]  /*12c0*/  @!P0 EXIT ;  /* 0x000000000000894d */ /* 0x000fec0003800000 */
[----:B-1----:R-:W-:Y:S01]  /*12d0*/  LDS R4, [R2+0x3000] ;  /* 0x0030000002047984 */ /* 0x002fe20000000800 */
[----:B------:R-:W-:-:S03]  /*12e0*/  SHF.R.S32.HI R3, RZ, 0x1f, R18 ;  /* 0x0000001fff037819 */ /* 0x000fc60000011412 */
[----:B------:R-:W-:Y:S01]  /*12f0*/  LDS R5, [R2+0x3004] ;  /* 0x0030040002057984 */ /* 0x000fe20000000800 */
[----:B------:R-:W-:-:S03]  /*1300*/  LEA.HI R3, R3, R18, RZ, 0x7 ;  /* 0x0000001203037211 */ /* 0x000fc600078f38ff */
[----:B------:R-:W-:Y:S01]  /*1310*/  LDS R6, [R2+0x3008] ;  /* 0x0030080002067984 */ /* 0x000fe20000000800 */
[C---:B------:R-:W-:Y:S01]  /*1320*/  LOP3.LUT R9, R3.reuse, 0x3fff80, RZ, 0xc0, !PT ;  /* 0x003fff8003097812 */ /* 0x040fe200078ec0ff */
[----:B------:R-:W-:Y:S02]  /*1330*/  IMAD.SHL.U32 R3, R3, 0x1000, RZ ;  /* 0x0000100003037824 */ /* 0x000fe400078e00ff */
[----:B------:R-:W0:Y:S02]  /*1340*/  LDS R7, [R2+0x300c] ;  /* 0x00300c0002077984 */ /* 0x000e240000000800 */
[----:B------:R-:W-:-:S04]  /*1350*/  IMAD.IADD R9, R18, 0x1, -R9 ;  /* 0x0000000112097824 */ /* 0x000fc800078e0a09 */
[----:B------:R-:W-:Y:S01]  /*1360*/  IMAD R9, R9, 0x400, R0 ;  /* 0x0000040009097824 */ /* 0x000fe200078e0200 */
[----:B------:R-:W-:-:S05]  /*1370*/  LOP3.LUT R0, R3, 0xfff80000, RZ, 0xc0, !PT ;  /* 0xfff8000003007812 */ /* 0x000fca00078ec0ff */
[----:B------:R-:W-:-:S04]  /*1380*/  IMAD.IADD R9, R9, 0x1, R0 ;  /* 0x0000000109097824 */ /* 0x000fc800078e0200 */
[----:B------:R-:W-:-:S05]  /*1390*/  IMAD.WIDE R16, R9, 0x4, R16 ;  /* 0x0000000409107825 */ /* 0x000fca00078e0210 */
[----:B0-----:R-:W-:Y:S01]  /*13a0*/  STG.E.128 desc[UR6][R16.64], R4 ;  /* 0x0000000410007986 */ /* 0x001fe2000c101d06 */
[----:B------:R-:W-:Y:S05]  /*13b0*/  EXIT ;  /* 0x000000000000794d */ /* 0x000fea0003800000 */
.L_x_0:
[----:B------:R-:W-:-:S00]  /*13c0*/  BRA `(.L_x_0) ;  /* 0xfffffffc00fc7947 */ /* 0x000fc0000383ffff */
[----:B------:R-:W-:-:S00]  /*13d0*/  NOP ;  /* 0x0000000000007918 */ /* 0x000fc00000000000 */
        /* <DEDUP_REMOVED lines=10> */
.L_x_1:


//--------------------- .nv.global.init           --------------------------
	.section	.nv.global.init,"aw",@progbits
.nv.global.init:
	.type		_$_str,@object
	.size		_$_str,(_$_str_$_2 - _$_str)
_$_str:
        /*0000*/ 	.byte	0x5f, 0x5f, 0x43, 0x55, 0x44, 0x41, 0x5f, 0x46, 0x54, 0x5a, 0x00
	.type		_$_str_$_2,@object
	.size		_$_str_$_2,(.L_1 - _$_str_$_2)
_$_str_$_2:
        /*000b*/ 	.byte	0x5f, 0x5f, 0x43, 0x55, 0x44, 0x41, 0x5f, 0x50, 0x52, 0x45, 0x43, 0x5f, 0x53, 0x51, 0x52, 0x54
        /*001b*/ 	.byte	0x00
.L_1:


//--------------------- .nv.shared.triton_poi_fused__native_batch_norm_legit_no_training_relu_20 --------------------------
	.section	.nv.shared.triton_poi_fused__native_batch_norm_legit_no_training_relu_20,"aw",@nobits
	.sectionflags	@""
	.align	16
	.zero		1024


//--------------------- .nv.constant0.triton_poi_fused__native_batch_norm_legit_no_training_relu_20 --------------------------
	.section	.nv.constant0.triton_poi_fused__native_batch_norm_legit_no_training_relu_20,"a",@progbits
	.sectionflags	@""
	.align	4
.nv.constant0.triton_poi_fused__native_batch_norm_legit_no_training_relu_20:
	.zero		584
